//
// Generated by NVIDIA NVVM Compiler
//
// Compiler Build ID: CL-36424714
// Cuda compilation tools, release 13.0, V13.0.88
// Based on NVVM 20.0.0
//

.version 9.0
.target sm_100
.address_size 64

	// .globl	_Z9kernel_ESPjS_S_
.extern .func  (.param .b32 func_retval0) vprintf
(
	.param .b64 vprintf_param_0,
	.param .b64 vprintf_param_1
)
;
.global .align 1 .b8 $str[37] = {9, 97, 95, 118, 97, 108, 58, 32, 37, 120, 32, 9, 32, 98, 95, 118, 97, 108, 58, 32, 37, 120, 9, 32, 69, 83, 95, 120, 111, 114, 32, 61, 32, 37, 120, 10};
.global .align 1 .b8 $str$1[37] = {9, 97, 95, 118, 97, 108, 58, 32, 37, 120, 32, 9, 32, 98, 95, 118, 97, 108, 58, 32, 37, 120, 9, 32, 69, 83, 95, 97, 50, 32, 32, 61, 32, 37, 120, 10};
.global .align 1 .b8 $str$2[37] = {9, 97, 95, 118, 97, 108, 58, 32, 37, 120, 32, 9, 32, 98, 95, 118, 97, 108, 58, 32, 37, 120, 9, 32, 69, 83, 95, 97, 49, 32, 32, 61, 32, 37, 120, 10};

.visible .entry _Z9kernel_ESPjS_S_(
	.param .u64 .ptr .align 1 _Z9kernel_ESPjS_S__param_0,
	.param .u64 .ptr .align 1 _Z9kernel_ESPjS_S__param_1,
	.param .u64 .ptr .align 1 _Z9kernel_ESPjS_S__param_2
)
{
	.local .align 8 .b8 	__local_depot0[16];
	.reg .b64 	%SP;
	.reg .b64 	%SPL;
	.reg .b32 	%r<22>;
	.reg .b64 	%rd<15>;

	mov.u64 	%SPL, __local_depot0;
	cvta.local.u64 	%SP, %SPL;
	ld.param.u64 	%rd1, [_Z9kernel_ESPjS_S__param_0];
	ld.param.u64 	%rd2, [_Z9kernel_ESPjS_S__param_1];
	ld.param.u64 	%rd3, [_Z9kernel_ESPjS_S__param_2];
	cvta.to.global.u64 	%rd4, %rd3;
	cvta.to.global.u64 	%rd5, %rd2;
	cvta.to.global.u64 	%rd6, %rd1;
	add.u64 	%rd7, %SP, 0;
	add.u64 	%rd8, %SPL, 0;
	ld.global.u32 	%r2, [%rd6];
	ld.global.u32 	%r3, [%rd5];
	// begin inline asm
	xor.b32         %r1, %r2, %r3;
	
	// end inline asm
	st.global.u32 	[%rd4], %r1;
	ld.global.u32 	%r10, [%rd6];
	ld.global.u32 	%r11, [%rd5];
	st.local.v2.u32 	[%rd8], {%r10, %r11};
	st.local.u32 	[%rd8+8], %r1;
	mov.u64 	%rd9, $str;
	cvta.global.u64 	%rd10, %rd9;
	{ // callseq 0, 0
	.param .b64 param0;
	st.param.b64 	[param0], %rd10;
	.param .b64 param1;
	st.param.b64 	[param1], %rd7;
	.param .b32 retval0;
	call.uni (retval0), 
	vprintf, 
	(
	param0, 
	param1
	);
	ld.param.b32 	%r12, [retval0];
	} // callseq 0
	ld.global.u32 	%r5, [%rd6];
	ld.global.u32 	%r6, [%rd5];
	// begin inline asm
	add.u32     %r4, %r5, %r6;
	not.b32     %r4, %r4;
	add.u32     %r4, %r4, 1;
	
	// end inline asm
	st.global.u32 	[%rd4], %r4;
	ld.global.u32 	%r14, [%rd6];
	ld.global.u32 	%r15, [%rd5];
	st.local.v2.u32 	[%rd8], {%r14, %r15};
	st.local.u32 	[%rd8+8], %r4;
	mov.u64 	%rd11, $str$1;
	cvta.global.u64 	%rd12, %rd11;
	{ // callseq 1, 0
	.param .b64 param0;
	st.param.b64 	[param0], %rd12;
	.param .b64 param1;
	st.param.b64 	[param1], %rd7;
	.param .b32 retval0;
	call.uni (retval0), 
	vprintf, 
	(
	param0, 
	param1
	);
	ld.param.b32 	%r16, [retval0];
	} // callseq 1
	ld.global.u32 	%r8, [%rd6];
	ld.global.u32 	%r9, [%rd5];
	// begin inline asm
	add.cc.u32      %r7, %r8, %r9;
	addc.u32        %r7, %r7, 0;
	not.b32         %r7, %r7;
	
	// end inline asm
	st.global.u32 	[%rd4], %r7;
	ld.global.u32 	%r18, [%rd6];
	ld.global.u32 	%r19, [%rd5];
	st.local.v2.u32 	[%rd8], {%r18, %r19};
	st.local.u32 	[%rd8+8], %r7;
	mov.u64 	%rd13, $str$2;
	cvta.global.u64 	%rd14, %rd13;
	{ // callseq 2, 0
	.param .b64 param0;
	st.param.b64 	[param0], %rd14;
	.param .b64 param1;
	st.param.b64 	[param1], %rd7;
	.param .b32 retval0;
	call.uni (retval0), 
	vprintf, 
	(
	param0, 
	param1
	);
	ld.param.b32 	%r20, [retval0];
	} // callseq 2
	ret;

}


// ===== COMPILED SASS (sm_100) =====

	.target	sm_100

	.elftype	@"ET_EXEC"


//--------------------- .note.nv.tkinfo           --------------------------
	.section	.note.nv.tkinfo,"",@"SHT_NOTE"
	.sectionflags	@"SHF_NOTE_NV_TKINFO"
	.tkinfo
        /*0018*/ 	.word	0x00000002
        /*0030*/ 	.string	""
        /*0030*/ 	.string	"ptxas"
        /*0030*/ 	.string	"Cuda compilation tools, release 13.0, V13.0.88"
        /*0030*/ 	.string	"Build cuda_13.0.r13.0/compiler.36424714_0"
        /*0030*/ 	.string	"-arch sm_100 -m 64 "



//--------------------- .note.nv.cuinfo           --------------------------
	.section	.note.nv.cuinfo,"",@"SHT_NOTE"
	.sectionflags	@"SHF_NOTE_NV_CUINFO"
        /*0018*/ 	.short	0x0002
        /*001a*/ 	.short	0x0064
        /*001c*/ 	.short	0x0082
	.zero		2


//--------------------- .nv.info                  --------------------------
	.section	.nv.info,"",@"SHT_CUDA_INFO"
	.align	4


	//----- nvinfo : EIATTR_REGCOUNT
	.align		4
        /*0000*/ 	.byte	0x04, 0x2f
        /*0002*/ 	.short	(.L_4 - .L_3)
	.align		4
.L_3:
        /*0004*/ 	.word	index@(_Z9kernel_ESPjS_S_)
        /*0008*/ 	.word	0x00000018


	//----- nvinfo : EIATTR_FRAME_SIZE
	.align		4
.L_4:
        /*000c*/ 	.byte	0x04, 0x11
        /*000e*/ 	.short	(.L_6 - .L_5)
	.align		4
.L_5:
        /*0010*/ 	.word	index@(_Z9kernel_ESPjS_S_)
        /*0014*/ 	.word	0x00000010


	//----- nvinfo : EIATTR_MIN_STACK_SIZE
	.align		4
.L_6:
        /*0018*/ 	.byte	0x04, 0x12
        /*001a*/ 	.short	(.L_8 - .L_7)
	.align		4
.L_7:
        /*001c*/ 	.word	index@(_Z9kernel_ESPjS_S_)
        /*0020*/ 	.word	0x00000010
.L_8:


//--------------------- .nv.compat                --------------------------
	.section	.nv.compat,"",@"SHT_CUDA_COMPAT_INFO"
	.align	4
        /*0000*/ 	.byte	0x02, 0x09, 0x00, 0x00, 0x02, 0x02, 0x01, 0x00, 0x02, 0x05, 0x05, 0x00, 0x03, 0x07, 0x01, 0x01
        /*0010*/ 	.byte	0x02, 0x03, 0x00, 0x00, 0x02, 0x06, 0x01, 0x00, 0x04, 0x0b, 0x08, 0x00, 0x09, 0x00, 0x00, 0x00
        /*0020*/ 	.byte	0x00, 0x00, 0x00, 0x00


//--------------------- .nv.info._Z9kernel_ESPjS_S_ --------------------------
	.section	.nv.info._Z9kernel_ESPjS_S_,"",@"SHT_CUDA_INFO"
	.sectionflags	@""
	.align	4


	//----- nvinfo : EIATTR_CUDA_API_VERSION
	.align		4
        /*0000*/ 	.byte	0x04, 0x37
        /*0002*/ 	.short	(.L_10 - .L_9)
.L_9:
        /*0004*/ 	.word	0x00000082


	//----- nvinfo : EIATTR_KPARAM_INFO
	.align		4
.L_10:
        /*0008*/ 	.byte	0x04, 0x17
        /*000a*/ 	.short	(.L_12 - .L_11)
.L_11:
        /*000c*/ 	.word	0x00000000
        /*0010*/ 	.short	0x0002
        /*0012*/ 	.short	0x0010
        /*0014*/ 	.byte	0x00, 0xf5, 0x21, 0x00


	//----- nvinfo : EIATTR_KPARAM_INFO
	.align		4
.L_12:
        /*0018*/ 	.byte	0x04, 0x17
        /*001a*/ 	.short	(.L_14 - .L_13)
.L_13:
        /*001c*/ 	.word	0x00000000
        /*0020*/ 	.short	0x0001
        /*0022*/ 	.short	0x0008
        /*0024*/ 	.byte	0x00, 0xf5, 0x21, 0x00


	//----- nvinfo : EIATTR_KPARAM_INFO
	.align		4
.L_14:
        /*0028*/ 	.byte	0x04, 0x17
        /*002a*/ 	.short	(.L_16 - .L_15)
.L_15:
        /*002c*/ 	.word	0x00000000
        /*0030*/ 	.short	0x0000
        /*0032*/ 	.short	0x0000
        /*0034*/ 	.byte	0x00, 0xf5, 0x21, 0x00


	//----- nvinfo : EIATTR_SPARSE_MMA_MASK
	.align		4
.L_16:
        /*0038*/ 	.byte	0x03, 0x50
        /*003a*/ 	.short	0x0000


	//----- nvinfo : EIATTR_MAXREG_COUNT
	.align		4
        /*003c*/ 	.byte	0x03, 0x1b
        /*003e*/ 	.short	0x00ff


	//----- nvinfo : EIATTR_EXTERNS
	.align		4
        /*0040*/ 	.byte	0x04, 0x0f
        /*0042*/ 	.short	(.L_18 - .L_17)


	//   ....[0]....
	.align		4
.L_17:
        /*0044*/ 	.word	index@(vprintf)


	//----- nvinfo : EIATTR_MERCURY_ISA_VERSION
	.align		4
.L_18:
        /*0048*/ 	.byte	0x03, 0x5f
        /*004a*/ 	.short	0x0101


	//----- nvinfo : EIATTR_VRC_CTA_INIT_COUNT
	.align		4
        /*004c*/ 	.byte	0x02, 0x4a
	.zero		1
	.zero		1


	//----- nvinfo : EIATTR_SYSCALL_OFFSETS
	.align		4
        /*0050*/ 	.byte	0x04, 0x46
        /*0052*/ 	.short	(.L_20 - .L_19)


	//   ....[0]....
.L_19:
        /*0054*/ 	.word	0x000001a0


	//   ....[1]....
        /*0058*/ 	.word	0x000002f0


	//   ....[2]....
        /*005c*/ 	.word	0x00000440


	//----- nvinfo : EIATTR_EXIT_INSTR_OFFSETS
	.align		4
.L_20:
        /*0060*/ 	.byte	0x04, 0x1c
        /*0062*/ 	.short	(.L_22 - .L_21)


	//   ....[0]....
.L_21:
        /*0064*/ 	.word	0x00000450


	//----- nvinfo : EIATTR_CBANK_PARAM_SIZE
	.align		4
.L_22:
        /*0068*/ 	.byte	0x03, 0x19
        /*006a*/ 	.short	0x0018


	//----- nvinfo : EIATTR_PARAM_CBANK
	.align		4
        /*006c*/ 	.byte	0x04, 0x0a
        /*006e*/ 	.short	(.L_24 - .L_23)
	.align		4
.L_23:
        /*0070*/ 	.word	index@(.nv.constant0._Z9kernel_ESPjS_S_)
        /*0074*/ 	.short	0x0380
        /*0076*/ 	.short	0x0018


	//----- nvinfo : EIATTR_SW_WAR
	.align		4
.L_24:
        /*0078*/ 	.byte	0x04, 0x36
        /*007a*/ 	.short	(.L_26 - .L_25)
.L_25:
        /*007c*/ 	.word	0x00000008
.L_26:


//--------------------- .nv.callgraph             --------------------------
	.section	.nv.callgraph,"",@"SHT_CUDA_CALLGRAPH"
	.align	4
	.sectionentsize	8
	.align		4
        /*0000*/ 	.word	0x00000000
	.align		4
        /*0004*/ 	.word	0xffffffff
	.align		4
        /*0008*/ 	.word	index@(_Z9kernel_ESPjS_S_)
	.align		4
        /*000c*/ 	.word	index@(vprintf)
	.align		4
        /*0010*/ 	.word	0x00000000
	.align		4
        /*0014*/ 	.word	0xfffffffe
	.align		4
        /*0018*/ 	.word	0x00000000
	.align		4
        /*001c*/ 	.word	0xfffffffd
	.align		4
        /*0020*/ 	.word	0x00000000
	.align		4
        /*0024*/ 	.word	0xfffffffc


//--------------------- .nv.constant4             --------------------------
	.section	.nv.constant4,"a",@progbits
	.align	8
	.align		8
.nv.constant4:
        /*0000*/ 	.dword	vprintf
	.align		8
        /*0008*/ 	.dword	$str
	.align		8
        /*0010*/ 	.dword	$str$1
	.align		8
        /*0018*/ 	.dword	$str$2


//--------------------- .text._Z9kernel_ESPjS_S_  --------------------------
	.section	.text._Z9kernel_ESPjS_S_,"ax",@progbits
	.align	128
        .global         _Z9kernel_ESPjS_S_
        .type           _Z9kernel_ESPjS_S_,@function
        .size           _Z9kernel_ESPjS_S_,(.L_x_4 - _Z9kernel_ESPjS_S_)
        .other          _Z9kernel_ESPjS_S_,@"STO_CUDA_ENTRY STV_DEFAULT"
_Z9kernel_ESPjS_S_:
.text._Z9kernel_ESPjS_S_:
[----:B------:R-:W0:Y:S08]  /*0000*/  LDC R1, c[0x0][0x37c] ;  /* 0x0000df00ff017b82 */ /* 0x000e300000000800 */
[----:B------:R-:W1:Y:S01]  /*0010*/  LDC.64 R4, c[0x0][0x380] ;  /* 0x0000e000ff047b82 */ /* 0x000e620000000a00 */
[----:B------:R-:W1:Y:S01]  /*0020*/  LDCU.64 UR36, c[0x0][0x358] ;  /* 0x00006b00ff2477ac */ /* 0x000e620008000a00 */
[----:B0-----:R-:W-:-:S06]  /*0030*/  VIADD R1, R1, 0xfffffff0 ;  /* 0xfffffff001017836 */ /* 0x001fcc0000000000 */
[----:B------:R-:W0:Y:S08]  /*0040*/  LDC.64 R6, c[0x0][0x388] ;  /* 0x0000e200ff067b82 */ /* 0x000e300000000a00 */
[----:B------:R-:W2:Y:S01]  /*0050*/  LDC.64 R12, c[0x0][0x390] ;  /* 0x0000e400ff0c7b82 */ /* 0x000ea20000000a00 */
[----:B------:R-:W3:Y:S01]  /*0060*/  LDCU UR4, c[0x0][0x2f8] ;  /* 0x00005f00ff0477ac */ /* 0x000ee20008000800 */
[----:B------:R-:W-:Y:S01]  /*0070*/  MOV R2, 0x0 ;  /* 0x0000000000027802 */ /* 0x000fe20000000f00 */
[----:B------:R-:W4:Y:S01]  /*0080*/  LDCU UR5, c[0x0][0x2fc] ;  /* 0x00005f80ff0577ac */ /* 0x000f220008000800 */
[----:B-1----:R-:W5:Y:S01]  /*0090*/  LDG.E R0, desc[UR36][R4.64] ;  /* 0x0000002404007981 */ /* 0x002f62000c1e1900 */
[----:B------:R-:W1:Y:S03]  /*00a0*/  LDCU.64 UR6, c[0x4][0x8] ;  /* 0x01000100ff0677ac */ /* 0x000e660008000a00 */
[----:B0-----:R-:W5:Y:S02]  /*00b0*/  LDG.E R3, desc[UR36][R6.64] ;  /* 0x0000002406037981 */ /* 0x001f64000c1e1900 */
[----:B-----5:R-:W-:-:S05]  /*00c0*/  LOP3.LUT R0, R0, R3, RZ, 0x3c, !PT ;  /* 0x0000000300007212 */ /* 0x020fca00078e3cff */
[----:B--2---:R0:W-:Y:S04]  /*00d0*/  STG.E desc[UR36][R12.64], R0 ;  /* 0x000000000c007986 */ /* 0x0041e8000c101924 */
[----:B------:R1:W2:Y:S04]  /*00e0*/  LDG.E R8, desc[UR36][R4.64] ;  /* 0x0000002404087981 */ /* 0x0002a8000c1e1900 */
[----:B------:R5:W2:Y:S01]  /*00f0*/  LDG.E R9, desc[UR36][R6.64] ;  /* 0x0000002406097981 */ /* 0x000aa2000c1e1900 */
[----:B------:R0:W0:Y:S01]  /*0100*/  LDC.64 R10, c[0x4][R2] ;  /* 0x01000000020a7b82 */ /* 0x0000220000000a00 */
[----:B---3--:R-:W-:-:S02]  /*0110*/  IADD3 R16, P0, PT, R1, UR4, RZ ;  /* 0x0000000401107c10 */ /* 0x008fc4000ff1e0ff */
[----:B------:R3:W-:Y:S01]  /*0120*/  STL [R1+0x8], R0 ;  /* 0x0000080001007387 */ /* 0x0007e20000100800 */
[----:B-1----:R-:W-:Y:S01]  /*0130*/  IMAD.U32 R4, RZ, RZ, UR6 ;  /* 0x00000006ff047e24 */ /* 0x002fe2000f8e00ff */
[----:B------:R-:W-:Y:S01]  /*0140*/  MOV R5, UR7 ;  /* 0x0000000700057c02 */ /* 0x000fe20008000f00 */
[----:B----4-:R-:W-:Y:S02]  /*0150*/  IMAD.X R17, RZ, RZ, UR5, P0 ;  /* 0x00000005ff117e24 */ /* 0x010fe400080e06ff */
[----:B-----5:R-:W-:Y:S02]  /*0160*/  IMAD.MOV.U32 R6, RZ, RZ, R16 ;  /* 0x000000ffff067224 */ /* 0x020fe400078e0010 */
[----:B------:R-:W-:Y:S01]  /*0170*/  IMAD.MOV.U32 R7, RZ, RZ, R17 ;  /* 0x000000ffff077224 */ /* 0x000fe200078e0011 */
[----:B0-2---:R3:W-:Y:S06]  /*0180*/  STL.64 [R1], R8 ;  /* 0x0000000801007387 */ /* 0x0057ec0000100a00 */
[----:B------:R-:W-:-:S07]  /*0190*/  LEPC R20, `(.L_x_0) ;  /* 0x000000001014794e */ /* 0x000fce0000000000 */
[----:B---3--:R-:W-:Y:S05]  /*01a0*/  CALL.ABS.NOINC R10 ;  /* 0x000000000a007343 */ /* 0x008fea0003c00000 */
.L_x_0:
[----:B------:R-:W0:Y:S01]  /*01b0*/  LDC.64 R10, c[0x0][0x380] ;  /* 0x0000e000ff0a7b82 */ /* 0x000e220000000a00 */
[----:B------:R-:W1:Y:S07]  /*01c0*/  LDCU.64 UR4, c[0x4][0x10] ;  /* 0x01000200ff0477ac */ /* 0x000e6e0008000a00 */
[----:B------:R-:W2:Y:S01]  /*01d0*/  LDC.64 R12, c[0x0][0x388] ;  /* 0x0000e200ff0c7b82 */ /* 0x000ea20000000a00 */
[----:B0-----:R-:W3:Y:S04]  /*01e0*/  LDG.E R0, desc[UR36][R10.64] ;  /* 0x000000240a007981 */ /* 0x001ee8000c1e1900 */
[----:B--2---:R-:W3:Y:S03]  /*01f0*/  LDG.E R3, desc[UR36][R12.64] ;  /* 0x000000240c037981 */ /* 0x004ee6000c1e1900 */
[----:B------:R-:W0:Y:S01]  /*0200*/  LDC.64 R14, c[0x0][0x390] ;  /* 0x0000e400ff0e7b82 */ /* 0x000e220000000a00 */
[----:B---3--:R-:W-:-:S04]  /*0210*/  IADD3 R0, PT, PT, R0, R3, RZ ;  /* 0x0000000300007210 */ /* 0x008fc80007ffe0ff */
[----:B------:R-:W-:-:S05]  /*0220*/  LOP3.LUT R0, RZ, R0, RZ, 0x33, !PT ;  /* 0x00000000ff007212 */ /* 0x000fca00078e33ff */
[----:B------:R-:W-:-:S05]  /*0230*/  VIADD R0, R0, 0x1 ;  /* 0x0000000100007836 */ /* 0x000fca0000000000 */
[----:B0-----:R0:W-:Y:S04]  /*0240*/  STG.E desc[UR36][R14.64], R0 ;  /* 0x000000000e007986 */ /* 0x0011e8000c101924 */
[----:B------:R-:W2:Y:S04]  /*0250*/  LDG.E R8, desc[UR36][R10.64] ;  /* 0x000000240a087981 */ /* 0x000ea8000c1e1900 */
[----:B------:R-:W2:Y:S01]  /*0260*/  LDG.E R9, desc[UR36][R12.64] ;  /* 0x000000240c097981 */ /* 0x000ea2000c1e1900 */
[----:B------:R0:W3:Y:S01]  /*0270*/  LDC.64 R18, c[0x4][R2] ;  /* 0x0100000002127b82 */ /* 0x0000e20000000a00 */
[----:B-1----:R-:W-:Y:S01]  /*0280*/  IMAD.U32 R4, RZ, RZ, UR4 ;  /* 0x00000004ff047e24 */ /* 0x002fe2000f8e00ff */
[----:B------:R-:W-:Y:S01]  /*0290*/  MOV R5, UR5 ;  /* 0x0000000500057c02 */ /* 0x000fe20008000f00 */
[----:B------:R0:W-:Y:S01]  /*02a0*/  STL [R1+0x8], R0 ;  /* 0x0000080001007387 */ /* 0x0001e20000100800 */
[----:B------:R-:W-:-:S02]  /*02b0*/  IMAD.MOV.U32 R6, RZ, RZ, R16 ;  /* 0x000000ffff067224 */ /* 0x000fc400078e0010 */
[----:B------:R-:W-:Y:S01]  /*02c0*/  IMAD.MOV.U32 R7, RZ, RZ, R17 ;  /* 0x000000ffff077224 */ /* 0x000fe200078e0011 */
[----:B--23--:R0:W-:Y:S06]  /*02d0*/  STL.64 [R1], R8 ;  /* 0x0000000801007387 */ /* 0x00c1ec0000100a00 */
[----:B------:R-:W-:-:S07]  /*02e0*/  LEPC R20, `(.L_x_1) ;  /* 0x000000001014794e */ /* 0x000fce0000000000 */
[----:B0-----:R-:W-:Y:S05]  /*02f0*/  CALL.ABS.NOINC R18 ;  /* 0x0000000012007343 */ /* 0x001fea0003c00000 */
.L_x_1:
[----:B------:R-:W0:Y:S01]  /*0300*/  LDC.64 R10, c[0x0][0x380] ;  /* 0x0000e000ff0a7b82 */ /* 0x000e220000000a00 */
[----:B------:R-:W1:Y:S07]  /*0310*/  LDCU.64 UR4, c[0x4][0x18] ;  /* 0x01000300ff0477ac */ /* 0x000e6e0008000a00 */
[----:B------:R-:W2:Y:S01]  /*0320*/  LDC.64 R12, c[0x0][0x388] ;  /* 0x0000e200ff0c7b82 */ /* 0x000ea20000000a00 */
[----:B0-----:R-:W3:Y:S04]  /*0330*/  LDG.E R0, desc[UR36][R10.64] ;  /* 0x000000240a007981 */ /* 0x001ee8000c1e1900 */
[----:B--2---:R-:W3:Y:S03]  /*0340*/  LDG.E R3, desc[UR36][R12.64] ;  /* 0x000000240c037981 */ /* 0x004ee6000c1e1900 */
[----:B------:R-:W0:Y:S01]  /*0350*/  LDC.64 R14, c[0x0][0x390] ;  /* 0x0000e400ff0e7b82 */ /* 0x000e220000000a00 */
[----:B---3--:R-:W-:-:S04]  /*0360*/  IADD3 R0, P0, PT, R0, R3, RZ ;  /* 0x0000000300007210 */ /* 0x008fc80007f1e0ff */
[----:B------:R-:W-:-:S04]  /*0370*/  IADD3.X R0, PT, PT, RZ, R0, RZ, P0, !PT ;  /* 0x00000000ff007210 */ /* 0x000fc800007fe4ff */
[----:B------:R-:W-:-:S05]  /*0380*/  LOP3.LUT R0, RZ, R0, RZ, 0x33, !PT ;  /* 0x00000000ff007212 */ /* 0x000fca00078e33ff */
[----:B0-----:R0:W-:Y:S04]  /*0390*/  STG.E desc[UR36][R14.64], R0 ;  /* 0x000000000e007986 */ /* 0x0011e8000c101924 */
[----:B------:R-:W2:Y:S04]  /*03a0*/  LDG.E R8, desc[UR36][R10.64] ;  /* 0x000000240a087981 */ /* 0x000ea8000c1e1900 */
[----:B------:R-:W2:Y:S01]  /*03b0*/  LDG.E R9, desc[UR36][R12.64] ;  /* 0x000000240c097981 */ /* 0x000ea2000c1e1900 */
[----:B------:R-:W3:Y:S01]  /*03c0*/  LDC.64 R2, c[0x4][R2] ;  /* 0x0100000002027b82 */ /* 0x000ee20000000a00 */
[----:B-1----:R-:W-:Y:S01]  /*03d0*/  IMAD.U32 R4, RZ, RZ, UR4 ;  /* 0x00000004ff047e24 */ /* 0x002fe2000f8e00ff */
[----:B------:R-:W-:Y:S01]  /*03e0*/  MOV R6, R16 ;  /* 0x0000001000067202 */ /* 0x000fe20000000f00 */
[----:B------:R0:W-:Y:S01]  /*03f0*/  STL [R1+0x8], R0 ;  /* 0x0000080001007387 */ /* 0x0001e20000100800 */
[----:B------:R-:W-:-:S02]  /*0400*/  IMAD.U32 R5, RZ, RZ, UR5 ;  /* 0x00000005ff057e24 */ /* 0x000fc4000f8e00ff */
[----:B------:R-:W-:Y:S01]  /*0410*/  IMAD.MOV.U32 R7, RZ, RZ, R17 ;  /* 0x000000ffff077224 */ /* 0x000fe200078e0011 */
[----:B--23--:R0:W-:Y:S06]  /*0420*/  STL.64 [R1], R8 ;  /* 0x0000000801007387 */ /* 0x00c1ec0000100a00 */
[----:B------:R-:W-:-:S07]  /*0430*/  LEPC R20, `(.L_x_2) ;  /* 0x000000001014794e */ /* 0x000fce0000000000 */
[----:B0-----:R-:W-:Y:S05]  /*0440*/  CALL.ABS.NOINC R2 ;  /* 0x0000000002007343 */ /* 0x001fea0003c00000 */
.L_x_2:
[----:B------:R-:W-:Y:S05]  /*0450*/  EXIT ;  /* 0x000000000000794d */ /* 0x000fea0003800000 */
.L_x_3:
[----:B------:R-:W-:-:S00]  /*0460*/  BRA `(.L_x_3) ;  /* 0xfffffffc00fc7947 */ /* 0x000fc0000383ffff */
[----:B------:R-:W-:-:S00]  /*0470*/  NOP ;  /* 0x0000000000007918 */ /* 0x000fc00000000000 */
        /* <DEDUP_REMOVED lines=8> */
.L_x_4:


//--------------------- .nv.global.init           --------------------------
	.section	.nv.global.init,"aw",@progbits
.nv.global.init:
	.type		$str$2,@object
	.size		$str$2,($str - $str$2)
$str$2:
        /*0000*/ 	.byte	0x09, 0x61, 0x5f, 0x76, 0x61, 0x6c, 0x3a, 0x20, 0x25, 0x78, 0x20, 0x09, 0x20, 0x62, 0x5f, 0x76
        /*0010*/ 	.byte	0x61, 0x6c, 0x3a, 0x20, 0x25, 0x78, 0x09, 0x20, 0x45, 0x53, 0x5f, 0x61, 0x31, 0x20, 0x20, 0x3d
        /*0020*/ 	.byte	0x20, 0x25, 0x78, 0x0a, 0x00
	.type		$str,@object
	.size		$str,($str$1 - $str)
$str:
        /*0025*/ 	.byte	0x09, 0x61, 0x5f, 0x76, 0x61, 0x6c, 0x3a, 0x20, 0x25, 0x78, 0x20, 0x09, 0x20, 0x62, 0x5f, 0x76
        /*0035*/ 	.byte	0x61, 0x6c, 0x3a, 0x20, 0x25, 0x78, 0x09, 0x20, 0x45, 0x53, 0x5f, 0x78, 0x6f, 0x72, 0x20, 0x3d
        /*0045*/ 	.byte	0x20, 0x25, 0x78, 0x0a, 0x00
	.type		$str$1,@object
	.size		$str$1,(.L_1 - $str$1)
$str$1:
        /*004a*/ 	.byte	0x09, 0x61, 0x5f, 0x76, 0x61, 0x6c, 0x3a, 0x20, 0x25, 0x78, 0x20, 0x09, 0x20, 0x62, 0x5f, 0x76
        /*005a*/ 	.byte	0x61, 0x6c, 0x3a, 0x20, 0x25, 0x78, 0x09, 0x20, 0x45, 0x53, 0x5f, 0x61, 0x32, 0x20, 0x20, 0x3d
        /*006a*/ 	.byte	0x20, 0x25, 0x78, 0x0a, 0x00
.L_1:


//--------------------- .nv.shared.reserved.0     --------------------------
	.section	.nv.shared.reserved.0,"aw",@nobits
	.weak		__nv_reservedSMEM_offset_0_alias
	.size		__nv_reservedSMEM_offset_0_alias, 0, 64
	.other		__nv_reservedSMEM_offset_0_alias,@"STO_CUDA_RESERVED_SHARED STV_DEFAULT"
__nv_reservedSMEM_offset_0_alias:
	.zero		0
	.zero		64


//--------------------- .nv.constant0._Z9kernel_ESPjS_S_ --------------------------
	.section	.nv.constant0._Z9kernel_ESPjS_S_,"a",@progbits
	.sectionflags	@""
	.align	4
.nv.constant0._Z9kernel_ESPjS_S_:
	.zero		920


//--------------------- SYMBOLS --------------------------

	.type		.nv.reservedSmem.offset0,@object
	.size		.nv.reservedSmem.offset0,0x4
	.type		vprintf,@function
